//
// Generated by NVIDIA NVVM Compiler
//
// Compiler Build ID: CL-36424714
// Cuda compilation tools, release 13.0, V13.0.88
// Based on NVVM 20.0.0
//

.version 9.0
.target sm_100
.address_size 64

	// .globl	_Z16divergent_kernelPfi

.visible .entry _Z16divergent_kernelPfi(
	.param .u64 .ptr .align 1 _Z16divergent_kernelPfi_param_0,
	.param .u32 _Z16divergent_kernelPfi_param_1
)
{
	.reg .pred 	%p<4>;
	.reg .b32 	%r<7>;
	.reg .b32 	%f<102>;
	.reg .b64 	%rd<5>;

	ld.param.u64 	%rd1, [_Z16divergent_kernelPfi_param_0];
	ld.param.u32 	%r2, [_Z16divergent_kernelPfi_param_1];
	mov.u32 	%r3, %ctaid.x;
	mov.u32 	%r4, %ntid.x;
	mov.u32 	%r5, %tid.x;
	mad.lo.s32 	%r1, %r3, %r4, %r5;
	setp.ge.s32 	%p1, %r1, %r2;
	and.b32  	%r6, %r1, 1;
	setp.eq.b32 	%p2, %r6, 1;
	or.pred  	%p3, %p1, %p2;
	@%p3 bra 	$L__BB0_2;
	cvta.to.global.u64 	%rd2, %rd1;
	mul.wide.s32 	%rd3, %r1, 4;
	add.s64 	%rd4, %rd2, %rd3;
	ld.global.f32 	%f1, [%rd4];
	fma.rn.f32 	%f2, %f1, %f1, 0f3A83126F;
	fma.rn.f32 	%f3, %f2, %f2, 0f3A83126F;
	fma.rn.f32 	%f4, %f3, %f3, 0f3A83126F;
	fma.rn.f32 	%f5, %f4, %f4, 0f3A83126F;
	fma.rn.f32 	%f6, %f5, %f5, 0f3A83126F;
	fma.rn.f32 	%f7, %f6, %f6, 0f3A83126F;
	fma.rn.f32 	%f8, %f7, %f7, 0f3A83126F;
	fma.rn.f32 	%f9, %f8, %f8, 0f3A83126F;
	fma.rn.f32 	%f10, %f9, %f9, 0f3A83126F;
	fma.rn.f32 	%f11, %f10, %f10, 0f3A83126F;
	fma.rn.f32 	%f12, %f11, %f11, 0f3A83126F;
	fma.rn.f32 	%f13, %f12, %f12, 0f3A83126F;
	fma.rn.f32 	%f14, %f13, %f13, 0f3A83126F;
	fma.rn.f32 	%f15, %f14, %f14, 0f3A83126F;
	fma.rn.f32 	%f16, %f15, %f15, 0f3A83126F;
	fma.rn.f32 	%f17, %f16, %f16, 0f3A83126F;
	fma.rn.f32 	%f18, %f17, %f17, 0f3A83126F;
	fma.rn.f32 	%f19, %f18, %f18, 0f3A83126F;
	fma.rn.f32 	%f20, %f19, %f19, 0f3A83126F;
	fma.rn.f32 	%f21, %f20, %f20, 0f3A83126F;
	fma.rn.f32 	%f22, %f21, %f21, 0f3A83126F;
	fma.rn.f32 	%f23, %f22, %f22, 0f3A83126F;
	fma.rn.f32 	%f24, %f23, %f23, 0f3A83126F;
	fma.rn.f32 	%f25, %f24, %f24, 0f3A83126F;
	fma.rn.f32 	%f26, %f25, %f25, 0f3A83126F;
	fma.rn.f32 	%f27, %f26, %f26, 0f3A83126F;
	fma.rn.f32 	%f28, %f27, %f27, 0f3A83126F;
	fma.rn.f32 	%f29, %f28, %f28, 0f3A83126F;
	fma.rn.f32 	%f30, %f29, %f29, 0f3A83126F;
	fma.rn.f32 	%f31, %f30, %f30, 0f3A83126F;
	fma.rn.f32 	%f32, %f31, %f31, 0f3A83126F;
	fma.rn.f32 	%f33, %f32, %f32, 0f3A83126F;
	fma.rn.f32 	%f34, %f33, %f33, 0f3A83126F;
	fma.rn.f32 	%f35, %f34, %f34, 0f3A83126F;
	fma.rn.f32 	%f36, %f35, %f35, 0f3A83126F;
	fma.rn.f32 	%f37, %f36, %f36, 0f3A83126F;
	fma.rn.f32 	%f38, %f37, %f37, 0f3A83126F;
	fma.rn.f32 	%f39, %f38, %f38, 0f3A83126F;
	fma.rn.f32 	%f40, %f39, %f39, 0f3A83126F;
	fma.rn.f32 	%f41, %f40, %f40, 0f3A83126F;
	fma.rn.f32 	%f42, %f41, %f41, 0f3A83126F;
	fma.rn.f32 	%f43, %f42, %f42, 0f3A83126F;
	fma.rn.f32 	%f44, %f43, %f43, 0f3A83126F;
	fma.rn.f32 	%f45, %f44, %f44, 0f3A83126F;
	fma.rn.f32 	%f46, %f45, %f45, 0f3A83126F;
	fma.rn.f32 	%f47, %f46, %f46, 0f3A83126F;
	fma.rn.f32 	%f48, %f47, %f47, 0f3A83126F;
	fma.rn.f32 	%f49, %f48, %f48, 0f3A83126F;
	fma.rn.f32 	%f50, %f49, %f49, 0f3A83126F;
	fma.rn.f32 	%f51, %f50, %f50, 0f3A83126F;
	fma.rn.f32 	%f52, %f51, %f51, 0f3A83126F;
	fma.rn.f32 	%f53, %f52, %f52, 0f3A83126F;
	fma.rn.f32 	%f54, %f53, %f53, 0f3A83126F;
	fma.rn.f32 	%f55, %f54, %f54, 0f3A83126F;
	fma.rn.f32 	%f56, %f55, %f55, 0f3A83126F;
	fma.rn.f32 	%f57, %f56, %f56, 0f3A83126F;
	fma.rn.f32 	%f58, %f57, %f57, 0f3A83126F;
	fma.rn.f32 	%f59, %f58, %f58, 0f3A83126F;
	fma.rn.f32 	%f60, %f59, %f59, 0f3A83126F;
	fma.rn.f32 	%f61, %f60, %f60, 0f3A83126F;
	fma.rn.f32 	%f62, %f61, %f61, 0f3A83126F;
	fma.rn.f32 	%f63, %f62, %f62, 0f3A83126F;
	fma.rn.f32 	%f64, %f63, %f63, 0f3A83126F;
	fma.rn.f32 	%f65, %f64, %f64, 0f3A83126F;
	fma.rn.f32 	%f66, %f65, %f65, 0f3A83126F;
	fma.rn.f32 	%f67, %f66, %f66, 0f3A83126F;
	fma.rn.f32 	%f68, %f67, %f67, 0f3A83126F;
	fma.rn.f32 	%f69, %f68, %f68, 0f3A83126F;
	fma.rn.f32 	%f70, %f69, %f69, 0f3A83126F;
	fma.rn.f32 	%f71, %f70, %f70, 0f3A83126F;
	fma.rn.f32 	%f72, %f71, %f71, 0f3A83126F;
	fma.rn.f32 	%f73, %f72, %f72, 0f3A83126F;
	fma.rn.f32 	%f74, %f73, %f73, 0f3A83126F;
	fma.rn.f32 	%f75, %f74, %f74, 0f3A83126F;
	fma.rn.f32 	%f76, %f75, %f75, 0f3A83126F;
	fma.rn.f32 	%f77, %f76, %f76, 0f3A83126F;
	fma.rn.f32 	%f78, %f77, %f77, 0f3A83126F;
	fma.rn.f32 	%f79, %f78, %f78, 0f3A83126F;
	fma.rn.f32 	%f80, %f79, %f79, 0f3A83126F;
	fma.rn.f32 	%f81, %f80, %f80, 0f3A83126F;
	fma.rn.f32 	%f82, %f81, %f81, 0f3A83126F;
	fma.rn.f32 	%f83, %f82, %f82, 0f3A83126F;
	fma.rn.f32 	%f84, %f83, %f83, 0f3A83126F;
	fma.rn.f32 	%f85, %f84, %f84, 0f3A83126F;
	fma.rn.f32 	%f86, %f85, %f85, 0f3A83126F;
	fma.rn.f32 	%f87, %f86, %f86, 0f3A83126F;
	fma.rn.f32 	%f88, %f87, %f87, 0f3A83126F;
	fma.rn.f32 	%f89, %f88, %f88, 0f3A83126F;
	fma.rn.f32 	%f90, %f89, %f89, 0f3A83126F;
	fma.rn.f32 	%f91, %f90, %f90, 0f3A83126F;
	fma.rn.f32 	%f92, %f91, %f91, 0f3A83126F;
	fma.rn.f32 	%f93, %f92, %f92, 0f3A83126F;
	fma.rn.f32 	%f94, %f93, %f93, 0f3A83126F;
	fma.rn.f32 	%f95, %f94, %f94, 0f3A83126F;
	fma.rn.f32 	%f96, %f95, %f95, 0f3A83126F;
	fma.rn.f32 	%f97, %f96, %f96, 0f3A83126F;
	fma.rn.f32 	%f98, %f97, %f97, 0f3A83126F;
	fma.rn.f32 	%f99, %f98, %f98, 0f3A83126F;
	fma.rn.f32 	%f100, %f99, %f99, 0f3A83126F;
	fma.rn.f32 	%f101, %f100, %f100, 0f3A83126F;
	st.global.f32 	[%rd4], %f101;
$L__BB0_2:
	ret;

}
	// .globl	_Z16coalesced_kernelPfi
.visible .entry _Z16coalesced_kernelPfi(
	.param .u64 .ptr .align 1 _Z16coalesced_kernelPfi_param_0,
	.param .u32 _Z16coalesced_kernelPfi_param_1
)
{
	.reg .pred 	%p<2>;
	.reg .b32 	%r<9>;
	.reg .b32 	%f<102>;
	.reg .b64 	%rd<5>;

	ld.param.u64 	%rd1, [_Z16coalesced_kernelPfi_param_0];
	ld.param.u32 	%r2, [_Z16coalesced_kernelPfi_param_1];
	mov.u32 	%r3, %ctaid.x;
	mov.u32 	%r4, %ntid.x;
	mov.u32 	%r5, %tid.x;
	mad.lo.s32 	%r1, %r3, %r4, %r5;
	shr.u32 	%r6, %r2, 31;
	add.s32 	%r7, %r2, %r6;
	shr.s32 	%r8, %r7, 1;
	setp.ge.s32 	%p1, %r1, %r8;
	@%p1 bra 	$L__BB1_2;
	cvta.to.global.u64 	%rd2, %rd1;
	mul.wide.s32 	%rd3, %r1, 4;
	add.s64 	%rd4, %rd2, %rd3;
	ld.global.f32 	%f1, [%rd4];
	fma.rn.f32 	%f2, %f1, %f1, 0f3A83126F;
	fma.rn.f32 	%f3, %f2, %f2, 0f3A83126F;
	fma.rn.f32 	%f4, %f3, %f3, 0f3A83126F;
	fma.rn.f32 	%f5, %f4, %f4, 0f3A83126F;
	fma.rn.f32 	%f6, %f5, %f5, 0f3A83126F;
	fma.rn.f32 	%f7, %f6, %f6, 0f3A83126F;
	fma.rn.f32 	%f8, %f7, %f7, 0f3A83126F;
	fma.rn.f32 	%f9, %f8, %f8, 0f3A83126F;
	fma.rn.f32 	%f10, %f9, %f9, 0f3A83126F;
	fma.rn.f32 	%f11, %f10, %f10, 0f3A83126F;
	fma.rn.f32 	%f12, %f11, %f11, 0f3A83126F;
	fma.rn.f32 	%f13, %f12, %f12, 0f3A83126F;
	fma.rn.f32 	%f14, %f13, %f13, 0f3A83126F;
	fma.rn.f32 	%f15, %f14, %f14, 0f3A83126F;
	fma.rn.f32 	%f16, %f15, %f15, 0f3A83126F;
	fma.rn.f32 	%f17, %f16, %f16, 0f3A83126F;
	fma.rn.f32 	%f18, %f17, %f17, 0f3A83126F;
	fma.rn.f32 	%f19, %f18, %f18, 0f3A83126F;
	fma.rn.f32 	%f20, %f19, %f19, 0f3A83126F;
	fma.rn.f32 	%f21, %f20, %f20, 0f3A83126F;
	fma.rn.f32 	%f22, %f21, %f21, 0f3A83126F;
	fma.rn.f32 	%f23, %f22, %f22, 0f3A83126F;
	fma.rn.f32 	%f24, %f23, %f23, 0f3A83126F;
	fma.rn.f32 	%f25, %f24, %f24, 0f3A83126F;
	fma.rn.f32 	%f26, %f25, %f25, 0f3A83126F;
	fma.rn.f32 	%f27, %f26, %f26, 0f3A83126F;
	fma.rn.f32 	%f28, %f27, %f27, 0f3A83126F;
	fma.rn.f32 	%f29, %f28, %f28, 0f3A83126F;
	fma.rn.f32 	%f30, %f29, %f29, 0f3A83126F;
	fma.rn.f32 	%f31, %f30, %f30, 0f3A83126F;
	fma.rn.f32 	%f32, %f31, %f31, 0f3A83126F;
	fma.rn.f32 	%f33, %f32, %f32, 0f3A83126F;
	fma.rn.f32 	%f34, %f33, %f33, 0f3A83126F;
	fma.rn.f32 	%f35, %f34, %f34, 0f3A83126F;
	fma.rn.f32 	%f36, %f35, %f35, 0f3A83126F;
	fma.rn.f32 	%f37, %f36, %f36, 0f3A83126F;
	fma.rn.f32 	%f38, %f37, %f37, 0f3A83126F;
	fma.rn.f32 	%f39, %f38, %f38, 0f3A83126F;
	fma.rn.f32 	%f40, %f39, %f39, 0f3A83126F;
	fma.rn.f32 	%f41, %f40, %f40, 0f3A83126F;
	fma.rn.f32 	%f42, %f41, %f41, 0f3A83126F;
	fma.rn.f32 	%f43, %f42, %f42, 0f3A83126F;
	fma.rn.f32 	%f44, %f43, %f43, 0f3A83126F;
	fma.rn.f32 	%f45, %f44, %f44, 0f3A83126F;
	fma.rn.f32 	%f46, %f45, %f45, 0f3A83126F;
	fma.rn.f32 	%f47, %f46, %f46, 0f3A83126F;
	fma.rn.f32 	%f48, %f47, %f47, 0f3A83126F;
	fma.rn.f32 	%f49, %f48, %f48, 0f3A83126F;
	fma.rn.f32 	%f50, %f49, %f49, 0f3A83126F;
	fma.rn.f32 	%f51, %f50, %f50, 0f3A83126F;
	fma.rn.f32 	%f52, %f51, %f51, 0f3A83126F;
	fma.rn.f32 	%f53, %f52, %f52, 0f3A83126F;
	fma.rn.f32 	%f54, %f53, %f53, 0f3A83126F;
	fma.rn.f32 	%f55, %f54, %f54, 0f3A83126F;
	fma.rn.f32 	%f56, %f55, %f55, 0f3A83126F;
	fma.rn.f32 	%f57, %f56, %f56, 0f3A83126F;
	fma.rn.f32 	%f58, %f57, %f57, 0f3A83126F;
	fma.rn.f32 	%f59, %f58, %f58, 0f3A83126F;
	fma.rn.f32 	%f60, %f59, %f59, 0f3A83126F;
	fma.rn.f32 	%f61, %f60, %f60, 0f3A83126F;
	fma.rn.f32 	%f62, %f61, %f61, 0f3A83126F;
	fma.rn.f32 	%f63, %f62, %f62, 0f3A83126F;
	fma.rn.f32 	%f64, %f63, %f63, 0f3A83126F;
	fma.rn.f32 	%f65, %f64, %f64, 0f3A83126F;
	fma.rn.f32 	%f66, %f65, %f65, 0f3A83126F;
	fma.rn.f32 	%f67, %f66, %f66, 0f3A83126F;
	fma.rn.f32 	%f68, %f67, %f67, 0f3A83126F;
	fma.rn.f32 	%f69, %f68, %f68, 0f3A83126F;
	fma.rn.f32 	%f70, %f69, %f69, 0f3A83126F;
	fma.rn.f32 	%f71, %f70, %f70, 0f3A83126F;
	fma.rn.f32 	%f72, %f71, %f71, 0f3A83126F;
	fma.rn.f32 	%f73, %f72, %f72, 0f3A83126F;
	fma.rn.f32 	%f74, %f73, %f73, 0f3A83126F;
	fma.rn.f32 	%f75, %f74, %f74, 0f3A83126F;
	fma.rn.f32 	%f76, %f75, %f75, 0f3A83126F;
	fma.rn.f32 	%f77, %f76, %f76, 0f3A83126F;
	fma.rn.f32 	%f78, %f77, %f77, 0f3A83126F;
	fma.rn.f32 	%f79, %f78, %f78, 0f3A83126F;
	fma.rn.f32 	%f80, %f79, %f79, 0f3A83126F;
	fma.rn.f32 	%f81, %f80, %f80, 0f3A83126F;
	fma.rn.f32 	%f82, %f81, %f81, 0f3A83126F;
	fma.rn.f32 	%f83, %f82, %f82, 0f3A83126F;
	fma.rn.f32 	%f84, %f83, %f83, 0f3A83126F;
	fma.rn.f32 	%f85, %f84, %f84, 0f3A83126F;
	fma.rn.f32 	%f86, %f85, %f85, 0f3A83126F;
	fma.rn.f32 	%f87, %f86, %f86, 0f3A83126F;
	fma.rn.f32 	%f88, %f87, %f87, 0f3A83126F;
	fma.rn.f32 	%f89, %f88, %f88, 0f3A83126F;
	fma.rn.f32 	%f90, %f89, %f89, 0f3A83126F;
	fma.rn.f32 	%f91, %f90, %f90, 0f3A83126F;
	fma.rn.f32 	%f92, %f91, %f91, 0f3A83126F;
	fma.rn.f32 	%f93, %f92, %f92, 0f3A83126F;
	fma.rn.f32 	%f94, %f93, %f93, 0f3A83126F;
	fma.rn.f32 	%f95, %f94, %f94, 0f3A83126F;
	fma.rn.f32 	%f96, %f95, %f95, 0f3A83126F;
	fma.rn.f32 	%f97, %f96, %f96, 0f3A83126F;
	fma.rn.f32 	%f98, %f97, %f97, 0f3A83126F;
	fma.rn.f32 	%f99, %f98, %f98, 0f3A83126F;
	fma.rn.f32 	%f100, %f99, %f99, 0f3A83126F;
	fma.rn.f32 	%f101, %f100, %f100, 0f3A83126F;
	st.global.f32 	[%rd4], %f101;
$L__BB1_2:
	ret;

}


// ===== COMPILED SASS (sm_100) =====

	.target	sm_100

	.elftype	@"ET_EXEC"


//--------------------- .note.nv.tkinfo           --------------------------
	.section	.note.nv.tkinfo,"",@"SHT_NOTE"
	.sectionflags	@"SHF_NOTE_NV_TKINFO"
	.tkinfo
        /*0018*/ 	.word	0x00000002
        /*0030*/ 	.string	""
        /*0030*/ 	.string	"ptxas"
        /*0030*/ 	.string	"Cuda compilation tools, release 13.0, V13.0.88"
        /*0030*/ 	.string	"Build cuda_13.0.r13.0/compiler.36424714_0"
        /*0030*/ 	.string	"-arch sm_100 -m 64 "



//--------------------- .note.nv.cuinfo           --------------------------
	.section	.note.nv.cuinfo,"",@"SHT_NOTE"
	.sectionflags	@"SHF_NOTE_NV_CUINFO"
        /*0018*/ 	.short	0x0002
        /*001a*/ 	.short	0x0064
        /*001c*/ 	.short	0x0082
	.zero		2


//--------------------- .nv.info                  --------------------------
	.section	.nv.info,"",@"SHT_CUDA_INFO"
	.align	4


	//----- nvinfo : EIATTR_REGCOUNT
	.align		4
        /*0000*/ 	.byte	0x04, 0x2f
        /*0002*/ 	.short	(.L_1 - .L_0)
	.align		4
.L_0:
        /*0004*/ 	.word	index@(_Z16divergent_kernelPfi)
        /*0008*/ 	.word	0x00000008


	//----- nvinfo : EIATTR_FRAME_SIZE
	.align		4
.L_1:
        /*000c*/ 	.byte	0x04, 0x11
        /*000e*/ 	.short	(.L_3 - .L_2)
	.align		4
.L_2:
        /*0010*/ 	.word	index@(_Z16divergent_kernelPfi)
        /*0014*/ 	.word	0x00000000


	//----- nvinfo : EIATTR_REGCOUNT
	.align		4
.L_3:
        /*0018*/ 	.byte	0x04, 0x2f
        /*001a*/ 	.short	(.L_5 - .L_4)
	.align		4
.L_4:
        /*001c*/ 	.word	index@(_Z16coalesced_kernelPfi)
        /*0020*/ 	.word	0x00000008


	//----- nvinfo : EIATTR_FRAME_SIZE
	.align		4
.L_5:
        /*0024*/ 	.byte	0x04, 0x11
        /*0026*/ 	.short	(.L_7 - .L_6)
	.align		4
.L_6:
        /*0028*/ 	.word	index@(_Z16coalesced_kernelPfi)
        /*002c*/ 	.word	0x00000000


	//----- nvinfo : EIATTR_MIN_STACK_SIZE
	.align		4
.L_7:
        /*0030*/ 	.byte	0x04, 0x12
        /*0032*/ 	.short	(.L_9 - .L_8)
	.align		4
.L_8:
        /*0034*/ 	.word	index@(_Z16coalesced_kernelPfi)
        /*0038*/ 	.word	0x00000000


	//----- nvinfo : EIATTR_MIN_STACK_SIZE
	.align		4
.L_9:
        /*003c*/ 	.byte	0x04, 0x12
        /*003e*/ 	.short	(.L_11 - .L_10)
	.align		4
.L_10:
        /*0040*/ 	.word	index@(_Z16divergent_kernelPfi)
        /*0044*/ 	.word	0x00000000
.L_11:


//--------------------- .nv.compat                --------------------------
	.section	.nv.compat,"",@"SHT_CUDA_COMPAT_INFO"
	.align	4
        /*0000*/ 	.byte	0x02, 0x09, 0x00, 0x00, 0x02, 0x02, 0x01, 0x00, 0x02, 0x05, 0x05, 0x00, 0x03, 0x07, 0x01, 0x01
        /*0010*/ 	.byte	0x02, 0x03, 0x00, 0x00, 0x02, 0x06, 0x01, 0x00, 0x04, 0x0b, 0x08, 0x00, 0x09, 0x00, 0x00, 0x00
        /*0020*/ 	.byte	0x00, 0x00, 0x00, 0x00


//--------------------- .nv.info._Z16coalesced_kernelPfi --------------------------
	.section	.nv.info._Z16coalesced_kernelPfi,"",@"SHT_CUDA_INFO"
	.sectionflags	@""
	.align	4


	//----- nvinfo : EIATTR_CUDA_API_VERSION
	.align		4
        /*0000*/ 	.byte	0x04, 0x37
        /*0002*/ 	.short	(.L_13 - .L_12)
.L_12:
        /*0004*/ 	.word	0x00000082


	//----- nvinfo : EIATTR_KPARAM_INFO
	.align		4
.L_13:
        /*0008*/ 	.byte	0x04, 0x17
        /*000a*/ 	.short	(.L_15 - .L_14)
.L_14:
        /*000c*/ 	.word	0x00000000
        /*0010*/ 	.short	0x0001
        /*0012*/ 	.short	0x0008
        /*0014*/ 	.byte	0x00, 0xf0, 0x11, 0x00


	//----- nvinfo : EIATTR_KPARAM_INFO
	.align		4
.L_15:
        /*0018*/ 	.byte	0x04, 0x17
        /*001a*/ 	.short	(.L_17 - .L_16)
.L_16:
        /*001c*/ 	.word	0x00000000
        /*0020*/ 	.short	0x0000
        /*0022*/ 	.short	0x0000
        /*0024*/ 	.byte	0x00, 0xf5, 0x21, 0x00


	//----- nvinfo : EIATTR_SPARSE_MMA_MASK
	.align		4
.L_17:
        /*0028*/ 	.byte	0x03, 0x50
        /*002a*/ 	.short	0x0000


	//----- nvinfo : EIATTR_MAXREG_COUNT
	.align		4
        /*002c*/ 	.byte	0x03, 0x1b
        /*002e*/ 	.short	0x00ff


	//----- nvinfo : EIATTR_MERCURY_ISA_VERSION
	.align		4
        /*0030*/ 	.byte	0x03, 0x5f
        /*0032*/ 	.short	0x0101


	//----- nvinfo : EIATTR_VRC_CTA_INIT_COUNT
	.align		4
        /*0034*/ 	.byte	0x02, 0x4a
	.zero		1
	.zero		1


	//----- nvinfo : EIATTR_EXIT_INSTR_OFFSETS
	.align		4
        /*0038*/ 	.byte	0x04, 0x1c
        /*003a*/ 	.short	(.L_19 - .L_18)


	//   ....[0]....
.L_18:
        /*003c*/ 	.word	0x00000090


	//   ....[1]....
        /*0040*/ 	.word	0x00000730


	//----- nvinfo : EIATTR_CBANK_PARAM_SIZE
	.align		4
.L_19:
        /*0044*/ 	.byte	0x03, 0x19
        /*0046*/ 	.short	0x000c


	//----- nvinfo : EIATTR_PARAM_CBANK
	.align		4
        /*0048*/ 	.byte	0x04, 0x0a
        /*004a*/ 	.short	(.L_21 - .L_20)
	.align		4
.L_20:
        /*004c*/ 	.word	index@(.nv.constant0._Z16coalesced_kernelPfi)
        /*0050*/ 	.short	0x0380
        /*0052*/ 	.short	0x000c


	//----- nvinfo : EIATTR_SW_WAR
	.align		4
.L_21:
        /*0054*/ 	.byte	0x04, 0x36
        /*0056*/ 	.short	(.L_23 - .L_22)
.L_22:
        /*0058*/ 	.word	0x00000008
.L_23:


//--------------------- .nv.info._Z16divergent_kernelPfi --------------------------
	.section	.nv.info._Z16divergent_kernelPfi,"",@"SHT_CUDA_INFO"
	.sectionflags	@""
	.align	4


	//----- nvinfo : EIATTR_CUDA_API_VERSION
	.align		4
        /*0000*/ 	.byte	0x04, 0x37
        /*0002*/ 	.short	(.L_25 - .L_24)
.L_24:
        /*0004*/ 	.word	0x00000082


	//----- nvinfo : EIATTR_KPARAM_INFO
	.align		4
.L_25:
        /*0008*/ 	.byte	0x04, 0x17
        /*000a*/ 	.short	(.L_27 - .L_26)
.L_26:
        /*000c*/ 	.word	0x00000000
        /*0010*/ 	.short	0x0001
        /*0012*/ 	.short	0x0008
        /*0014*/ 	.byte	0x00, 0xf0, 0x11, 0x00


	//----- nvinfo : EIATTR_KPARAM_INFO
	.align		4
.L_27:
        /*0018*/ 	.byte	0x04, 0x17
        /*001a*/ 	.short	(.L_29 - .L_28)
.L_28:
        /*001c*/ 	.word	0x00000000
        /*0020*/ 	.short	0x0000
        /*0022*/ 	.short	0x0000
        /*0024*/ 	.byte	0x00, 0xf5, 0x21, 0x00


	//----- nvinfo : EIATTR_SPARSE_MMA_MASK
	.align		4
.L_29:
        /*0028*/ 	.byte	0x03, 0x50
        /*002a*/ 	.short	0x0000


	//----- nvinfo : EIATTR_MAXREG_COUNT
	.align		4
        /*002c*/ 	.byte	0x03, 0x1b
        /*002e*/ 	.short	0x00ff


	//----- nvinfo : EIATTR_MERCURY_ISA_VERSION
	.align		4
        /*0030*/ 	.byte	0x03, 0x5f
        /*0032*/ 	.short	0x0101


	//----- nvinfo : EIATTR_VRC_CTA_INIT_COUNT
	.align		4
        /*0034*/ 	.byte	0x02, 0x4a
	.zero		1
	.zero		1


	//----- nvinfo : EIATTR_EXIT_INSTR_OFFSETS
	.align		4
        /*0038*/ 	.byte	0x04, 0x1c
        /*003a*/ 	.short	(.L_31 - .L_30)


	//   ....[0]....
.L_30:
        /*003c*/ 	.word	0x00000090


	//   ....[1]....
        /*0040*/ 	.word	0x00000730


	//----- nvinfo : EIATTR_CBANK_PARAM_SIZE
	.align		4
.L_31:
        /*0044*/ 	.byte	0x03, 0x19
        /*0046*/ 	.short	0x000c


	//----- nvinfo : EIATTR_PARAM_CBANK
	.align		4
        /*0048*/ 	.byte	0x04, 0x0a
        /*004a*/ 	.short	(.L_33 - .L_32)
	.align		4
.L_32:
        /*004c*/ 	.word	index@(.nv.constant0._Z16divergent_kernelPfi)
        /*0050*/ 	.short	0x0380
        /*0052*/ 	.short	0x000c


	//----- nvinfo : EIATTR_SW_WAR
	.align		4
.L_33:
        /*0054*/ 	.byte	0x04, 0x36
        /*0056*/ 	.short	(.L_35 - .L_34)
.L_34:
        /*0058*/ 	.word	0x00000008
.L_35:


//--------------------- .nv.callgraph             --------------------------
	.section	.nv.callgraph,"",@"SHT_CUDA_CALLGRAPH"
	.align	4
	.sectionentsize	8
	.align		4
        /*0000*/ 	.word	0x00000000
	.align		4
        /*0004*/ 	.word	0xffffffff
	.align		4
        /*0008*/ 	.word	0x00000000
	.align		4
        /*000c*/ 	.word	0xfffffffe
	.align		4
        /*0010*/ 	.word	0x00000000
	.align		4
        /*0014*/ 	.word	0xfffffffd
	.align		4
        /*0018*/ 	.word	0x00000000
	.align		4
        /*001c*/ 	.word	0xfffffffc


//--------------------- .text._Z16coalesced_kernelPfi --------------------------
	.section	.text._Z16coalesced_kernelPfi,"ax",@progbits
	.align	128
        .global         _Z16coalesced_kernelPfi
        .type           _Z16coalesced_kernelPfi,@function
        .size           _Z16coalesced_kernelPfi,(.L_x_2 - _Z16coalesced_kernelPfi)
        .other          _Z16coalesced_kernelPfi,@"STO_CUDA_ENTRY STV_DEFAULT"
_Z16coalesced_kernelPfi:
.text._Z16coalesced_kernelPfi:
[----:B------:R-:W-:Y:S01]  /*0000*/  LDC R1, c[0x0][0x37c] ;  /* 0x0000df00ff017b82 */ /* 0x000fe20000000800 */
[----:B------:R-:W0:Y:S07]  /*0010*/  S2R R0, SR_TID.X ;  /* 0x0000000000007919 */ /* 0x000e2e0000002100 */
[----:B------:R-:W0:Y:S01]  /*0020*/  S2UR UR5, SR_CTAID.X ;  /* 0x00000000000579c3 */ /* 0x000e220000002500 */
[----:B------:R-:W1:Y:S07]  /*0030*/  LDCU UR4, c[0x0][0x388] ;  /* 0x00007100ff0477ac */ /* 0x000e6e0008000800 */
[----:B------:R-:W0:Y:S01]  /*0040*/  LDC R5, c[0x0][0x360] ;  /* 0x0000d800ff057b82 */ /* 0x000e220000000800 */
[----:B-1----:R-:W-:-:S04]  /*0050*/  ULEA.HI UR4, UR4, UR4, URZ, 0x1 ;  /* 0x0000000404047291 */ /* 0x002fc8000f8f08ff */
[----:B------:R-:W-:Y:S01]  /*0060*/  USHF.R.S32.HI UR4, URZ, 0x1, UR4 ;  /* 0x00000001ff047899 */ /* 0x000fe20008011404 */
[----:B0-----:R-:W-:-:S05]  /*0070*/  IMAD R5, R5, UR5, R0 ;  /* 0x0000000505057c24 */ /* 0x001fca000f8e0200 */
[----:B------:R-:W-:-:S13]  /*0080*/  ISETP.GE.AND P0, PT, R5, UR4, PT ;  /* 0x0000000405007c0c */ /* 0x000fda000bf06270 */
[----:B------:R-:W-:Y:S05]  /*0090*/  @P0 EXIT ;  /* 0x000000000000094d */ /* 0x000fea0003800000 */
[----:B------:R-:W0:Y:S01]  /*00a0*/  LDC.64 R2, c[0x0][0x380] ;  /* 0x0000e000ff027b82 */ /* 0x000e220000000a00 */
[----:B------:R-:W1:Y:S01]  /*00b0*/  LDCU.64 UR4, c[0x0][0x358] ;  /* 0x00006b00ff0477ac */ /* 0x000e620008000a00 */
[----:B0-----:R-:W-:-:S05]  /*00c0*/  IMAD.WIDE R2, R5, 0x4, R2 ;  /* 0x0000000405027825 */ /* 0x001fca00078e0202 */
[----:B-1----:R-:W2:Y:S02]  /*00d0*/  LDG.E R0, desc[UR4][R2.64] ;  /* 0x0000000402007981 */ /* 0x002ea4000c1e1900 */
[----:B--2---:R-:W-:-:S04]  /*00e0*/  FFMA R0, R0, R0, 0.0010000000474974513054 ;  /* 0x3a83126f00007423 */ /* 0x004fc80000000000 */
[----:B------:R-:W-:-:S04]  /*00f0*/  FFMA R0, R0, R0, 0.0010000000474974513054 ;  /* 0x3a83126f00007423 */ /* 0x000fc80000000000 */
        /* <DEDUP_REMOVED lines=97> */
[----:B------:R-:W-:-:S05]  /*0710*/  FFMA R5, R0, R0, 0.0010000000474974513054 ;  /* 0x3a83126f00057423 */ /* 0x000fca0000000000 */
[----:B------:R-:W-:Y:S01]  /*0720*/  STG.E desc[UR4][R2.64], R5 ;  /* 0x0000000502007986 */ /* 0x000fe2000c101904 */
[----:B------:R-:W-:Y:S05]  /*0730*/  EXIT ;  /* 0x000000000000794d */ /* 0x000fea0003800000 */
.L_x_0:
[----:B------:R-:W-:-:S00]  /*0740*/  BRA `(.L_x_0) ;  /* 0xfffffffc00fc7947 */ /* 0x000fc0000383ffff */
[----:B------:R-:W-:-:S00]  /*0750*/  NOP ;  /* 0x0000000000007918 */ /* 0x000fc00000000000 */
        /* <DEDUP_REMOVED lines=10> */
.L_x_2:


//--------------------- .text._Z16divergent_kernelPfi --------------------------
	.section	.text._Z16divergent_kernelPfi,"ax",@progbits
	.align	128
        .global         _Z16divergent_kernelPfi
        .type           _Z16divergent_kernelPfi,@function
        .size           _Z16divergent_kernelPfi,(.L_x_3 - _Z16divergent_kernelPfi)
        .other          _Z16divergent_kernelPfi,@"STO_CUDA_ENTRY STV_DEFAULT"
_Z16divergent_kernelPfi:
.text._Z16divergent_kernelPfi:
[----:B------:R-:W-:Y:S01]  /*0000*/  LDC R1, c[0x0][0x37c] ;  /* 0x0000df00ff017b82 */ /* 0x000fe20000000800 */
[----:B------:R-:W0:Y:S07]  /*0010*/  S2R R0, SR_TID.X ;  /* 0x0000000000007919 */ /* 0x000e2e0000002100 */
[----:B------:R-:W0:Y:S01]  /*0020*/  S2UR UR4, SR_CTAID.X ;  /* 0x00000000000479c3 */ /* 0x000e220000002500 */
[----:B------:R-:W1:Y:S07]  /*0030*/  LDCU UR5, c[0x0][0x388] ;  /* 0x00007100ff0577ac */ /* 0x000e6e0008000800 */
[----:B------:R-:W0:Y:S02]  /*0040*/  LDC R5, c[0x0][0x360] ;  /* 0x0000d800ff057b82 */ /* 0x000e240000000800 */
[----:B0-----:R-:W-:-:S05]  /*0050*/  IMAD R5, R5, UR4, R0 ;  /* 0x0000000405057c24 */ /* 0x001fca000f8e0200 */
[----:B------:R-:W-:-:S04]  /*0060*/  LOP3.LUT R0, R5, 0x1, RZ, 0xc0, !PT ;  /* 0x0000000105007812 */ /* 0x000fc800078ec0ff */
[----:B------:R-:W-:-:S04]  /*0070*/  ISETP.NE.U32.AND P0, PT, R0, 0x1, PT ;  /* 0x000000010000780c */ /* 0x000fc80003f05070 */
[----:B-1----:R-:W-:-:S13]  /*0080*/  ISETP.GE.OR P0, PT, R5, UR5, !P0 ;  /* 0x0000000505007c0c */ /* 0x002fda000c706670 */
        /* <DEDUP_REMOVED lines=107> */
.L_x_1:
        /* <DEDUP_REMOVED lines=12> */
.L_x_3:


//--------------------- .nv.shared.reserved.0     --------------------------
	.section	.nv.shared.reserved.0,"aw",@nobits
	.weak		__nv_reservedSMEM_offset_0_alias
	.size		__nv_reservedSMEM_offset_0_alias, 0, 64
	.other		__nv_reservedSMEM_offset_0_alias,@"STO_CUDA_RESERVED_SHARED STV_DEFAULT"
__nv_reservedSMEM_offset_0_alias:
	.zero		0
	.zero		64


//--------------------- .nv.constant0._Z16coalesced_kernelPfi --------------------------
	.section	.nv.constant0._Z16coalesced_kernelPfi,"a",@progbits
	.sectionflags	@""
	.align	4
.nv.constant0._Z16coalesced_kernelPfi:
	.zero		908


//--------------------- .nv.constant0._Z16divergent_kernelPfi --------------------------
	.section	.nv.constant0._Z16divergent_kernelPfi,"a",@progbits
	.sectionflags	@""
	.align	4
.nv.constant0._Z16divergent_kernelPfi:
	.zero		908


//--------------------- SYMBOLS --------------------------

	.type		.nv.reservedSmem.offset0,@object
	.size		.nv.reservedSmem.offset0,0x4
